//
// Generated by NVIDIA NVVM Compiler
//
// Compiler Build ID: CL-36424714
// Cuda compilation tools, release 13.0, V13.0.88
// Based on NVVM 20.0.0
//

.version 9.0
.target sm_100
.address_size 64

	// .globl	matrixRemoveBias

.visible .entry matrixRemoveBias(
	.param .u64 .ptr .align 1 matrixRemoveBias_param_0,
	.param .u64 .ptr .align 1 matrixRemoveBias_param_1,
	.param .u32 matrixRemoveBias_param_2,
	.param .u32 matrixRemoveBias_param_3,
	.param .u32 matrixRemoveBias_param_4,
	.param .u32 matrixRemoveBias_param_5
)
{
	.reg .pred 	%p<4>;
	.reg .b32 	%r<15>;
	.reg .b64 	%rd<9>;
	.reg .b64 	%fd<2>;

	ld.param.u64 	%rd1, [matrixRemoveBias_param_0];
	ld.param.u64 	%rd2, [matrixRemoveBias_param_1];
	ld.param.u32 	%r2, [matrixRemoveBias_param_2];
	ld.param.u32 	%r3, [matrixRemoveBias_param_3];
	ld.param.u32 	%r4, [matrixRemoveBias_param_4];
	ld.param.u32 	%r5, [matrixRemoveBias_param_5];
	mov.u32 	%r6, %tid.x;
	mov.u32 	%r7, %ctaid.x;
	mad.lo.s32 	%r8, %r3, %r7, %r6;
	mov.u32 	%r9, %tid.y;
	mov.u32 	%r10, %ctaid.y;
	mad.lo.s32 	%r11, %r4, %r10, %r9;
	mad.lo.s32 	%r1, %r11, %r2, %r8;
	setp.ge.s32 	%p1, %r1, %r5;
	setp.ge.s32 	%p2, %r8, %r2;
	or.pred  	%p3, %p2, %p1;
	@%p3 bra 	$L__BB0_2;
	cvta.to.global.u64 	%rd3, %rd2;
	cvta.to.global.u64 	%rd4, %rd1;
	div.s32 	%r12, %r1, %r2;
	add.s32 	%r13, %r1, %r12;
	add.s32 	%r14, %r13, 1;
	mul.wide.s32 	%rd5, %r14, 8;
	add.s64 	%rd6, %rd3, %rd5;
	ld.global.f64 	%fd1, [%rd6];
	mul.wide.s32 	%rd7, %r1, 8;
	add.s64 	%rd8, %rd4, %rd7;
	st.global.f64 	[%rd8], %fd1;
$L__BB0_2:
	ret;

}


// ===== COMPILED SASS (sm_100) =====

	.target	sm_100

	.elftype	@"ET_EXEC"


//--------------------- .note.nv.tkinfo           --------------------------
	.section	.note.nv.tkinfo,"",@"SHT_NOTE"
	.sectionflags	@"SHF_NOTE_NV_TKINFO"
	.tkinfo
        /*0018*/ 	.word	0x00000002
        /*0030*/ 	.string	""
        /*0030*/ 	.string	"ptxas"
        /*0030*/ 	.string	"Cuda compilation tools, release 13.0, V13.0.88"
        /*0030*/ 	.string	"Build cuda_13.0.r13.0/compiler.36424714_0"
        /*0030*/ 	.string	"-arch sm_100 -m 64 "



//--------------------- .note.nv.cuinfo           --------------------------
	.section	.note.nv.cuinfo,"",@"SHT_NOTE"
	.sectionflags	@"SHF_NOTE_NV_CUINFO"
        /*0018*/ 	.short	0x0002
        /*001a*/ 	.short	0x0064
        /*001c*/ 	.short	0x0082
	.zero		2


//--------------------- .nv.info                  --------------------------
	.section	.nv.info,"",@"SHT_CUDA_INFO"
	.align	4


	//----- nvinfo : EIATTR_REGCOUNT
	.align		4
        /*0000*/ 	.byte	0x04, 0x2f
        /*0002*/ 	.short	(.L_1 - .L_0)
	.align		4
.L_0:
        /*0004*/ 	.word	index@(matrixRemoveBias)
        /*0008*/ 	.word	0x0000000b


	//----- nvinfo : EIATTR_FRAME_SIZE
	.align		4
.L_1:
        /*000c*/ 	.byte	0x04, 0x11
        /*000e*/ 	.short	(.L_3 - .L_2)
	.align		4
.L_2:
        /*0010*/ 	.word	index@(matrixRemoveBias)
        /*0014*/ 	.word	0x00000000


	//----- nvinfo : EIATTR_MIN_STACK_SIZE
	.align		4
.L_3:
        /*0018*/ 	.byte	0x04, 0x12
        /*001a*/ 	.short	(.L_5 - .L_4)
	.align		4
.L_4:
        /*001c*/ 	.word	index@(matrixRemoveBias)
        /*0020*/ 	.word	0x00000000
.L_5:


//--------------------- .nv.compat                --------------------------
	.section	.nv.compat,"",@"SHT_CUDA_COMPAT_INFO"
	.align	4
        /*0000*/ 	.byte	0x02, 0x09, 0x00, 0x00, 0x02, 0x02, 0x01, 0x00, 0x02, 0x05, 0x05, 0x00, 0x03, 0x07, 0x01, 0x01
        /*0010*/ 	.byte	0x02, 0x03, 0x00, 0x00, 0x02, 0x06, 0x01, 0x00, 0x04, 0x0b, 0x08, 0x00, 0x09, 0x00, 0x00, 0x00
        /*0020*/ 	.byte	0x00, 0x00, 0x00, 0x00


//--------------------- .nv.info.matrixRemoveBias --------------------------
	.section	.nv.info.matrixRemoveBias,"",@"SHT_CUDA_INFO"
	.sectionflags	@""
	.align	4


	//----- nvinfo : EIATTR_CUDA_API_VERSION
	.align		4
        /*0000*/ 	.byte	0x04, 0x37
        /*0002*/ 	.short	(.L_7 - .L_6)
.L_6:
        /*0004*/ 	.word	0x00000082


	//----- nvinfo : EIATTR_KPARAM_INFO
	.align		4
.L_7:
        /*0008*/ 	.byte	0x04, 0x17
        /*000a*/ 	.short	(.L_9 - .L_8)
.L_8:
        /*000c*/ 	.word	0x00000000
        /*0010*/ 	.short	0x0005
        /*0012*/ 	.short	0x001c
        /*0014*/ 	.byte	0x00, 0xf0, 0x11, 0x00


	//----- nvinfo : EIATTR_KPARAM_INFO
	.align		4
.L_9:
        /*0018*/ 	.byte	0x04, 0x17
        /*001a*/ 	.short	(.L_11 - .L_10)
.L_10:
        /*001c*/ 	.word	0x00000000
        /*0020*/ 	.short	0x0004
        /*0022*/ 	.short	0x0018
        /*0024*/ 	.byte	0x00, 0xf0, 0x11, 0x00


	//----- nvinfo : EIATTR_KPARAM_INFO
	.align		4
.L_11:
        /*0028*/ 	.byte	0x04, 0x17
        /*002a*/ 	.short	(.L_13 - .L_12)
.L_12:
        /*002c*/ 	.word	0x00000000
        /*0030*/ 	.short	0x0003
        /*0032*/ 	.short	0x0014
        /*0034*/ 	.byte	0x00, 0xf0, 0x11, 0x00


	//----- nvinfo : EIATTR_KPARAM_INFO
	.align		4
.L_13:
        /*0038*/ 	.byte	0x04, 0x17
        /*003a*/ 	.short	(.L_15 - .L_14)
.L_14:
        /*003c*/ 	.word	0x00000000
        /*0040*/ 	.short	0x0002
        /*0042*/ 	.short	0x0010
        /*0044*/ 	.byte	0x00, 0xf0, 0x11, 0x00


	//----- nvinfo : EIATTR_KPARAM_INFO
	.align		4
.L_15:
        /*0048*/ 	.byte	0x04, 0x17
        /*004a*/ 	.short	(.L_17 - .L_16)
.L_16:
        /*004c*/ 	.word	0x00000000
        /*0050*/ 	.short	0x0001
        /*0052*/ 	.short	0x0008
        /*0054*/ 	.byte	0x00, 0xf5, 0x21, 0x00


	//----- nvinfo : EIATTR_KPARAM_INFO
	.align		4
.L_17:
        /*0058*/ 	.byte	0x04, 0x17
        /*005a*/ 	.short	(.L_19 - .L_18)
.L_18:
        /*005c*/ 	.word	0x00000000
        /*0060*/ 	.short	0x0000
        /*0062*/ 	.short	0x0000
        /*0064*/ 	.byte	0x00, 0xf5, 0x21, 0x00


	//----- nvinfo : EIATTR_SPARSE_MMA_MASK
	.align		4
.L_19:
        /*0068*/ 	.byte	0x03, 0x50
        /*006a*/ 	.short	0x0000


	//----- nvinfo : EIATTR_MAXREG_COUNT
	.align		4
        /*006c*/ 	.byte	0x03, 0x1b
        /*006e*/ 	.short	0x00ff


	//----- nvinfo : EIATTR_MERCURY_ISA_VERSION
	.align		4
        /*0070*/ 	.byte	0x03, 0x5f
        /*0072*/ 	.short	0x0101


	//----- nvinfo : EIATTR_VRC_CTA_INIT_COUNT
	.align		4
        /*0074*/ 	.byte	0x02, 0x4a
	.zero		1
	.zero		1


	//----- nvinfo : EIATTR_EXIT_INSTR_OFFSETS
	.align		4
        /*0078*/ 	.byte	0x04, 0x1c
        /*007a*/ 	.short	(.L_21 - .L_20)


	//   ....[0]....
.L_20:
        /*007c*/ 	.word	0x000000c0


	//   ....[1]....
        /*0080*/ 	.word	0x000002d0


	//----- nvinfo : EIATTR_CBANK_PARAM_SIZE
	.align		4
.L_21:
        /*0084*/ 	.byte	0x03, 0x19
        /*0086*/ 	.short	0x0020


	//----- nvinfo : EIATTR_PARAM_CBANK
	.align		4
        /*0088*/ 	.byte	0x04, 0x0a
        /*008a*/ 	.short	(.L_23 - .L_22)
	.align		4
.L_22:
        /*008c*/ 	.word	index@(.nv.constant0.matrixRemoveBias)
        /*0090*/ 	.short	0x0380
        /*0092*/ 	.short	0x0020


	//----- nvinfo : EIATTR_SW_WAR
	.align		4
.L_23:
        /*0094*/ 	.byte	0x04, 0x36
        /*0096*/ 	.short	(.L_25 - .L_24)
.L_24:
        /*0098*/ 	.word	0x00000008
.L_25:


//--------------------- .nv.callgraph             --------------------------
	.section	.nv.callgraph,"",@"SHT_CUDA_CALLGRAPH"
	.align	4
	.sectionentsize	8
	.align		4
        /*0000*/ 	.word	0x00000000
	.align		4
        /*0004*/ 	.word	0xffffffff
	.align		4
        /*0008*/ 	.word	0x00000000
	.align		4
        /*000c*/ 	.word	0xfffffffe
	.align		4
        /*0010*/ 	.word	0x00000000
	.align		4
        /*0014*/ 	.word	0xfffffffd
	.align		4
        /*0018*/ 	.word	0x00000000
	.align		4
        /*001c*/ 	.word	0xfffffffc


//--------------------- .text.matrixRemoveBias    --------------------------
	.section	.text.matrixRemoveBias,"ax",@progbits
	.align	128
        .global         matrixRemoveBias
        .type           matrixRemoveBias,@function
        .size           matrixRemoveBias,(.L_x_1 - matrixRemoveBias)
        .other          matrixRemoveBias,@"STO_CUDA_ENTRY STV_DEFAULT"
matrixRemoveBias:
.text.matrixRemoveBias:
[----:B------:R-:W-:Y:S01]  /*0000*/  LDC R1, c[0x0][0x37c] ;  /* 0x0000df00ff017b82 */ /* 0x000fe20000000800 */
[----:B------:R-:W0:Y:S07]  /*0010*/  S2R R0, SR_TID.X ;  /* 0x0000000000007919 */ /* 0x000e2e0000002100 */
[----:B------:R-:W0:Y:S01]  /*0020*/  S2UR UR4, SR_CTAID.X ;  /* 0x00000000000479c3 */ /* 0x000e220000002500 */
[----:B------:R-:W1:Y:S07]  /*0030*/  S2R R5, SR_TID.Y ;  /* 0x0000000000057919 */ /* 0x000e6e0000002200 */
[----:B------:R-:W0:Y:S08]  /*0040*/  LDC.64 R2, c[0x0][0x390] ;  /* 0x0000e400ff027b82 */ /* 0x000e300000000a00 */
[----:B------:R-:W1:Y:S08]  /*0050*/  S2UR UR5, SR_CTAID.Y ;  /* 0x00000000000579c3 */ /* 0x000e700000002600 */
[----:B------:R-:W1:Y:S01]  /*0060*/  LDC.64 R6, c[0x0][0x398] ;  /* 0x0000e600ff067b82 */ /* 0x000e620000000a00 */
[----:B0-----:R-:W-:-:S02]  /*0070*/  IMAD R3, R3, UR4, R0 ;  /* 0x0000000403037c24 */ /* 0x001fc4000f8e0200 */
[----:B-1----:R-:W-:-:S04]  /*0080*/  IMAD R0, R6, UR5, R5 ;  /* 0x0000000506007c24 */ /* 0x002fc8000f8e0205 */
[----:B------:R-:W-:-:S05]  /*0090*/  IMAD R0, R0, R2, R3 ;  /* 0x0000000200007224 */ /* 0x000fca00078e0203 */
[----:B------:R-:W-:-:S04]  /*00a0*/  ISETP.GE.AND P0, PT, R0, R7, PT ;  /* 0x000000070000720c */ /* 0x000fc80003f06270 */
[----:B------:R-:W-:-:S13]  /*00b0*/  ISETP.GE.OR P0, PT, R3, R2, P0 ;  /* 0x000000020300720c */ /* 0x000fda0000706670 */
[----:B------:R-:W-:Y:S05]  /*00c0*/  @P0 EXIT ;  /* 0x000000000000094d */ /* 0x000fea0003800000 */
[----:B------:R-:W-:Y:S01]  /*00d0*/  IABS R8, R2 ;  /* 0x0000000200087213 */ /* 0x000fe20000000000 */
[----:B------:R-:W0:Y:S01]  /*00e0*/  LDCU.64 UR4, c[0x0][0x358] ;  /* 0x00006b00ff0477ac */ /* 0x000e220008000a00 */
[----:B------:R-:W-:Y:S02]  /*00f0*/  IABS R6, R0 ;  /* 0x0000000000067213 */ /* 0x000fe40000000000 */
[----:B------:R-:W1:Y:S08]  /*0100*/  I2F.RP R3, R8 ;  /* 0x0000000800037306 */ /* 0x000e700000209400 */
[----:B-1----:R-:W1:Y:S02]  /*0110*/  MUFU.RCP R3, R3 ;  /* 0x0000000300037308 */ /* 0x002e640000001000 */
[----:B-1----:R-:W-:-:S06]  /*0120*/  VIADD R4, R3, 0xffffffe ;  /* 0x0ffffffe03047836 */ /* 0x002fcc0000000000 */
[----:B------:R1:W2:Y:S02]  /*0130*/  F2I.FTZ.U32.TRUNC.NTZ R5, R4 ;  /* 0x0000000400057305 */ /* 0x0002a4000021f000 */
[----:B-1----:R-:W-:Y:S01]  /*0140*/  IMAD.MOV.U32 R4, RZ, RZ, RZ ;  /* 0x000000ffff047224 */ /* 0x002fe200078e00ff */
[----:B--2---:R-:W-:-:S05]  /*0150*/  IADD3 R7, PT, PT, RZ, -R5, RZ ;  /* 0x80000005ff077210 */ /* 0x004fca0007ffe0ff */
[----:B------:R-:W-:-:S04]  /*0160*/  IMAD R7, R7, R8, RZ ;  /* 0x0000000807077224 */ /* 0x000fc800078e02ff */
[----:B------:R-:W-:Y:S01]  /*0170*/  IMAD.HI.U32 R5, R5, R7, R4 ;  /* 0x0000000705057227 */ /* 0x000fe200078e0004 */
[----:B------:R-:W-:-:S05]  /*0180*/  MOV R7, R6 ;  /* 0x0000000600077202 */ /* 0x000fca0000000f00 */
[----:B------:R-:W-:Y:S02]  /*0190*/  IMAD.HI.U32 R6, R5, R7, RZ ;  /* 0x0000000705067227 */ /* 0x000fe400078e00ff */
[----:B------:R-:W1:Y:S02]  /*01a0*/  LDC.64 R4, c[0x0][0x388] ;  /* 0x0000e200ff047b82 */ /* 0x000e640000000a00 */
[----:B------:R-:W-:-:S04]  /*01b0*/  IMAD.MOV R3, RZ, RZ, -R6 ;  /* 0x000000ffff037224 */ /* 0x000fc800078e0a06 */
[----:B------:R-:W-:-:S05]  /*01c0*/  IMAD R3, R8, R3, R7 ;  /* 0x0000000308037224 */ /* 0x000fca00078e0207 */
[----:B------:R-:W-:-:S13]  /*01d0*/  ISETP.GT.U32.AND P2, PT, R8, R3, PT ;  /* 0x000000030800720c */ /* 0x000fda0003f44070 */
[-C--:B------:R-:W-:Y:S01]  /*01e0*/  @!P2 IADD3 R3, PT, PT, R3, -R8.reuse, RZ ;  /* 0x800000080303a210 */ /* 0x080fe20007ffe0ff */
[----:B------:R-:W-:Y:S01]  /*01f0*/  @!P2 VIADD R6, R6, 0x1 ;  /* 0x000000010606a836 */ /* 0x000fe20000000000 */
[----:B------:R-:W-:Y:S02]  /*0200*/  ISETP.NE.AND P2, PT, R2, RZ, PT ;  /* 0x000000ff0200720c */ /* 0x000fe40003f45270 */
[----:B------:R-:W-:Y:S02]  /*0210*/  ISETP.GE.U32.AND P0, PT, R3, R8, PT ;  /* 0x000000080300720c */ /* 0x000fe40003f06070 */
[----:B------:R-:W-:-:S04]  /*0220*/  LOP3.LUT R3, R0, R2, RZ, 0x3c, !PT ;  /* 0x0000000200037212 */ /* 0x000fc800078e3cff */
[----:B------:R-:W-:-:S07]  /*0230*/  ISETP.GE.AND P1, PT, R3, RZ, PT ;  /* 0x000000ff0300720c */ /* 0x000fce0003f26270 */
[----:B------:R-:W-:-:S06]  /*0240*/  @P0 IADD3 R6, PT, PT, R6, 0x1, RZ ;  /* 0x0000000106060810 */ /* 0x000fcc0007ffe0ff */
[----:B------:R-:W-:Y:S01]  /*0250*/  @!P1 IMAD.MOV R6, RZ, RZ, -R6 ;  /* 0x000000ffff069224 */ /* 0x000fe200078e0a06 */
[----:B------:R-:W-:-:S04]  /*0260*/  @!P2 LOP3.LUT R6, RZ, R2, RZ, 0x33, !PT ;  /* 0x00000002ff06a212 */ /* 0x000fc800078e33ff */
[----:B------:R-:W-:-:S05]  /*0270*/  IADD3 R3, PT, PT, R0, 0x1, R6 ;  /* 0x0000000100037810 */ /* 0x000fca0007ffe006 */
[----:B-1----:R-:W-:Y:S02]  /*0280*/  IMAD.WIDE R2, R3, 0x8, R4 ;  /* 0x0000000803027825 */ /* 0x002fe400078e0204 */
[----:B------:R-:W1:Y:S04]  /*0290*/  LDC.64 R4, c[0x0][0x380] ;  /* 0x0000e000ff047b82 */ /* 0x000e680000000a00 */
[----:B0-----:R-:W2:Y:S01]  /*02a0*/  LDG.E.64 R2, desc[UR4][R2.64] ;  /* 0x0000000402027981 */ /* 0x001ea2000c1e1b00 */
[----:B-1----:R-:W-:-:S05]  /*02b0*/  IMAD.WIDE R4, R0, 0x8, R4 ;  /* 0x0000000800047825 */ /* 0x002fca00078e0204 */
[----:B--2---:R-:W-:Y:S01]  /*02c0*/  STG.E.64 desc[UR4][R4.64], R2 ;  /* 0x0000000204007986 */ /* 0x004fe2000c101b04 */
[----:B------:R-:W-:Y:S05]  /*02d0*/  EXIT ;  /* 0x000000000000794d */ /* 0x000fea0003800000 */
.L_x_0:
[----:B------:R-:W-:-:S00]  /*02e0*/  BRA `(.L_x_0) ;  /* 0xfffffffc00fc7947 */ /* 0x000fc0000383ffff */
[----:B------:R-:W-:-:S00]  /*02f0*/  NOP ;  /* 0x0000000000007918 */ /* 0x000fc00000000000 */
        /* <DEDUP_REMOVED lines=8> */
.L_x_1:


//--------------------- .nv.shared.reserved.0     --------------------------
	.section	.nv.shared.reserved.0,"aw",@nobits
	.weak		__nv_reservedSMEM_offset_0_alias
	.size		__nv_reservedSMEM_offset_0_alias, 0, 64
	.other		__nv_reservedSMEM_offset_0_alias,@"STO_CUDA_RESERVED_SHARED STV_DEFAULT"
__nv_reservedSMEM_offset_0_alias:
	.zero		0
	.zero		64


//--------------------- .nv.constant0.matrixRemoveBias --------------------------
	.section	.nv.constant0.matrixRemoveBias,"a",@progbits
	.sectionflags	@""
	.align	4
.nv.constant0.matrixRemoveBias:
	.zero		928


//--------------------- SYMBOLS --------------------------

	.type		.nv.reservedSmem.offset0,@object
	.size		.nv.reservedSmem.offset0,0x4
